	.headerflags	@"EF_CUDA_TEXMODE_UNIFIED EF_CUDA_64BIT_ADDRESS EF_CUDA_ACCELERATORS EF_CUDA_SM90 EF_CUDA_VIRTUAL_SM(EF_CUDA_SM90)"
	.elftype	@"ET_EXEC"


//--------------------- .nv.info                  --------------------------
	.section	.nv.info,"",@"SHT_CUDA_INFO"
	.align	4


	//----- nvinfo : EIATTR_REGCOUNT
	.align		4
        /*0000*/ 	.byte	0x04, 0x2f
        /*0002*/ 	.short	(.L_3 - .L_2)
	.align		4
.L_2:
        /*0004*/ 	.word	index@(triton_poi_fused__native_batch_norm_legit_no_training_convolution_relu_26)
        /*0008*/ 	.word	0x00000020


	//----- nvinfo : EIATTR_MIN_STACK_SIZE
	.align		4
.L_3:
        /*000c*/ 	.byte	0x04, 0x12
        /*000e*/ 	.short	(.L_5 - .L_4)
	.align		4
.L_4:
        /*0010*/ 	.word	index@(triton_poi_fused__native_batch_norm_legit_no_training_convolution_relu_26)
        /*0014*/ 	.word	0x00000000


	//----- nvinfo : EIATTR_FRAME_SIZE
	.align		4
.L_5:
        /*0018*/ 	.byte	0x04, 0x11
        /*001a*/ 	.short	(.L_7 - .L_6)
	.align		4
.L_6:
        /*001c*/ 	.word	index@(triton_poi_fused__native_batch_norm_legit_no_training_convolution_relu_26)
        /*0020*/ 	.word	0x00000000


	//----- nvinfo : EIATTR_MIN_STACK_SIZE
	.align		4
.L_7:
        /*0024*/ 	.byte	0x04, 0x12
        /*0026*/ 	.short	(.L_9 - .L_8)
	.align		4
.L_8:
        /*0028*/ 	.word	index@(triton_poi_fused__native_batch_norm_legit_no_training_convolution_relu_26)
        /*002c*/ 	.word	0x00000000
.L_9:


//--------------------- .nv.info.triton_poi_fused__native_batch_norm_legit_no_training_convolution_relu_26 --------------------------
	.section	.nv.info.triton_poi_fused__native_batch_norm_legit_no_training_convolution_relu_26,"",@"SHT_CUDA_INFO"
	.sectionflags	@""
	.align	4


	//----- nvinfo : EIATTR_CUDA_API_VERSION
	.align		4
        /*0000*/ 	.byte	0x04, 0x37
        /*0002*/ 	.short	(.L_11 - .L_10)
.L_10:
        /*0004*/ 	.word	0x0000007c


	//----- nvinfo : EIATTR_KPARAM_INFO
	.align		4
.L_11:
        /*0008*/ 	.byte	0x04, 0x17
        /*000a*/ 	.short	(.L_13 - .L_12)
.L_12:
        /*000c*/ 	.word	0x00000000
        /*0010*/ 	.short	0x0007
        /*0012*/ 	.short	0x0038
        /*0014*/ 	.byte	0x00, 0xf0, 0x11, 0x00


	//----- nvinfo : EIATTR_KPARAM_INFO
	.align		4
.L_13:
        /*0018*/ 	.byte	0x04, 0x17
        /*001a*/ 	.short	(.L_15 - .L_14)
.L_14:
        /*001c*/ 	.word	0x00000000
        /*0020*/ 	.short	0x0006
        /*0022*/ 	.short	0x0030
        /*0024*/ 	.byte	0x00, 0xf4, 0x21, 0x00


	//----- nvinfo : EIATTR_KPARAM_INFO
	.align		4
.L_15:
        /*0028*/ 	.byte	0x04, 0x17
        /*002a*/ 	.short	(.L_17 - .L_16)
.L_16:
        /*002c*/ 	.word	0x00000000
        /*0030*/ 	.short	0x0005
        /*0032*/ 	.short	0x0028
        /*0034*/ 	.byte	0x00, 0xf4, 0x21, 0x00


	//----- nvinfo : EIATTR_KPARAM_INFO
	.align		4
.L_17:
        /*0038*/ 	.byte	0x04, 0x17
        /*003a*/ 	.short	(.L_19 - .L_18)
.L_18:
        /*003c*/ 	.word	0x00000000
        /*0040*/ 	.short	0x0004
        /*0042*/ 	.short	0x0020
        /*0044*/ 	.byte	0x00, 0xf4, 0x21, 0x00


	//----- nvinfo : EIATTR_KPARAM_INFO
	.align		4
.L_19:
        /*0048*/ 	.byte	0x04, 0x17
        /*004a*/ 	.short	(.L_21 - .L_20)
.L_20:
        /*004c*/ 	.word	0x00000000
        /*0050*/ 	.short	0x0003
        /*0052*/ 	.short	0x0018
        /*0054*/ 	.byte	0x00, 0xf4, 0x21, 0x00


	//----- nvinfo : EIATTR_KPARAM_INFO
	.align		4
.L_21:
        /*0058*/ 	.byte	0x04, 0x17
        /*005a*/ 	.short	(.L_23 - .L_22)
.L_22:
        /*005c*/ 	.word	0x00000000
        /*0060*/ 	.short	0x0002
        /*0062*/ 	.short	0x0010
        /*0064*/ 	.byte	0x00, 0xf4, 0x21, 0x00


	//----- nvinfo : EIATTR_KPARAM_INFO
	.align		4
.L_23:
        /*0068*/ 	.byte	0x04, 0x17
        /*006a*/ 	.short	(.L_25 - .L_24)
.L_24:
        /*006c*/ 	.word	0x00000000
        /*0070*/ 	.short	0x0001
        /*0072*/ 	.short	0x0008
        /*0074*/ 	.byte	0x00, 0xf4, 0x21, 0x00


	//----- nvinfo : EIATTR_KPARAM_INFO
	.align		4
.L_25:
        /*0078*/ 	.byte	0x04, 0x17
        /*007a*/ 	.short	(.L_27 - .L_26)
.L_26:
        /*007c*/ 	.word	0x00000000
        /*0080*/ 	.short	0x0000
        /*0082*/ 	.short	0x0000
        /*0084*/ 	.byte	0x00, 0xf4, 0x21, 0x00


	//----- nvinfo : EIATTR_SPARSE_MMA_MASK
	.align		4
.L_27:
        /*0088*/ 	.byte	0x03, 0x50
        /*008a*/ 	.short	0x0000


	//----- nvinfo : EIATTR_MAXREG_COUNT
	.align		4
        /*008c*/ 	.byte	0x03, 0x1b
        /*008e*/ 	.short	0x00ff


	//----- nvinfo : EIATTR_EXIT_INSTR_OFFSETS
	.align		4
        /*0090*/ 	.byte	0x04, 0x1c
        /*0092*/ 	.short	(.L_29 - .L_28)


	//   ....[0]....
.L_28:
        /*0094*/ 	.word	0x000007c0


	//----- nvinfo : EIATTR_REQNTID
	.align		4
.L_29:
        /*0098*/ 	.byte	0x04, 0x10
        /*009a*/ 	.short	(.L_31 - .L_30)
.L_30:
        /*009c*/ 	.word	0x00000080
        /*00a0*/ 	.word	0x00000001
        /*00a4*/ 	.word	0x00000001


	//----- nvinfo : EIATTR_CBANK_PARAM_SIZE
	.align		4
.L_31:
        /*00a8*/ 	.byte	0x03, 0x19
        /*00aa*/ 	.short	0x003c


	//----- nvinfo : EIATTR_PARAM_CBANK
	.align		4
        /*00ac*/ 	.byte	0x04, 0x0a
        /*00ae*/ 	.short	(.L_33 - .L_32)
	.align		4
.L_32:
        /*00b0*/ 	.word	index@(.nv.constant0.triton_poi_fused__native_batch_norm_legit_no_training_convolution_relu_26)
        /*00b4*/ 	.short	0x0210
        /*00b6*/ 	.short	0x003c


	//----- nvinfo : EIATTR_SW_WAR
	.align		4
.L_33:
        /*00b8*/ 	.byte	0x04, 0x36
        /*00ba*/ 	.short	(.L_35 - .L_34)
.L_34:
        /*00bc*/ 	.word	0x00000008
.L_35:


//--------------------- .nv.callgraph             --------------------------
	.section	.nv.callgraph,"",@"SHT_CUDA_CALLGRAPH"
	.align	4
	.sectionentsize	8
	.align		4
        /*0000*/ 	.word	0x00000000
	.align		4
        /*0004*/ 	.word	0xffffffff
	.align		4
        /*0008*/ 	.word	0x00000000
	.align		4
        /*000c*/ 	.word	0xfffffffe
	.align		4
        /*0010*/ 	.word	0x00000000
	.align		4
        /*0014*/ 	.word	0xfffffffd
	.align		4
        /*0018*/ 	.word	0x00000000
	.align		4
        /*001c*/ 	.word	0xfffffffc


//--------------------- .nv.constant4             --------------------------
	.section	.nv.constant4,"a",@progbits
	.align	8
	.align		8
.nv.constant4:
        /*0000*/ 	.dword	_$_str
	.align		8
        /*0008*/ 	.dword	_$_str_$_2


//--------------------- .text.triton_poi_fused__native_batch_norm_legit_no_training_convolution_relu_26 --------------------------
	.section	.text.triton_poi_fused__native_batch_norm_legit_no_training_convolution_relu_26,"ax",@progbits
	.align	128
        .global         triton_poi_fused__native_batch_norm_legit_no_training_convolution_relu_26
        .type           triton_poi_fused__native_batch_norm_legit_no_training_convolution_relu_26,@function
        .size           triton_poi_fused__native_batch_norm_legit_no_training_convolution_relu_26,(.L_x_1 - triton_poi_fused__native_batch_norm_legit_no_training_convolution_relu_26)
        .other          triton_poi_fused__native_batch_norm_legit_no_training_convolution_relu_26,@"STO_CUDA_ENTRY STV_DEFAULT"
triton_poi_fused__native_batch_norm_legit_no_training_convolution_relu_26:
.text.triton_poi_fused__native_batch_norm_legit_no_training_convolution_relu_26:
[----:B------:R-:W-:Y:S01]  /*0000*/  LDC R1, c[0x0][0x28] ;  /* 0x00000a00ff017b82 */ /* 0x000fe20000000800 */
[----:B------:R-:W1:Y:S07]  /*0010*/  S2R R0, SR_TID.X ;  /* 0x0000000000007919 */ /* 0x000e6e0000002100 */
[----:B------:R-:W2:Y:S01]  /*0020*/  LDC.64 R4, c[0x0][0x228] ;  /* 0x00008a00ff047b82 */ /* 0x000ea20000000a00 */
[----:B------:R-:W-:Y:S01]  /*0030*/  ULDC.64 UR4, c[0x0][0x208] ;  /* 0x0000820000047ab9 */ /* 0x000fe20000000a00 */
[----:B------:R-:W3:Y:S06]  /*0040*/  S2R R3, SR_CTAID.X ;  /* 0x0000000000037919 */ /* 0x000eec0000002500 */
[----:B------:R-:W4:Y:S08]  /*0050*/  LDC.64 R28, c[0x0][0x218] ;  /* 0x00008600ff1c7b82 */ /* 0x000f300000000a00 */
[----:B------:R-:W5:Y:S08]  /*0060*/  LDC.64 R26, c[0x0][0x220] ;  /* 0x00008800ff1a7b82 */ /* 0x000f700000000a00 */
[----:B------:R-:W4:Y:S01]  /*0070*/  LDC.64 R22, c[0x0][0x230] ;  /* 0x00008c00ff167b82 */ /* 0x000f220000000a00 */
[----:B-1----:R-:W-:-:S04]  /*0080*/  SHF.L.U32 R0, R0, 0x2, RZ ;  /* 0x0000000200007819 */ /* 0x002fc800000006ff */
[----:B------:R-:W-:-:S04]  /*0090*/  LOP3.LUT R0, R0, 0x1fc, RZ, 0xc0, !PT ;  /* 0x000001fc00007812 */ /* 0x000fc800078ec0ff */
[----:B---3--:R-:W-:-:S04]  /*00a0*/  LEA R0, R3, R0, 0xa ;  /* 0x0000000003007211 */ /* 0x008fc800078e50ff */
[----:B------:R-:W-:Y:S01]  /*00b0*/  IADD3 R2, R0, 0x200, RZ ;  /* 0x0000020000027810 */ /* 0x000fe20007ffe0ff */
[----:B------:R-:W-:-:S04]  /*00c0*/  IMAD.HI R3, R0, 0x78787879, RZ ;  /* 0x7878787900037827 */ /* 0x000fc800078e02ff */
[----:B------:R-:W-:Y:S01]  /*00d0*/  IMAD.HI R2, R2, 0x78787879, RZ ;  /* 0x7878787902027827 */ /* 0x000fe200078e02ff */
[----:B------:R-:W-:-:S04]  /*00e0*/  SHF.R.U32.HI R6, RZ, 0x1f, R3 ;  /* 0x0000001fff067819 */ /* 0x000fc80000011603 */
[----:B------:R-:W-:Y:S02]  /*00f0*/  LEA.HI.SX32 R6, R3, R6, 0x15 ;  /* 0x0000000603067211 */ /* 0x000fe400078faaff */
[----:B------:R-:W-:Y:S02]  /*0100*/  SHF.R.U32.HI R3, RZ, 0x1f, R2 ;  /* 0x0000001fff037819 */ /* 0x000fe40000011602 */
[----:B------:R-:W-:Y:S02]  /*0110*/  LEA.HI R7, R6, R6, RZ, 0x6 ;  /* 0x0000000606077211 */ /* 0x000fe400078f30ff */
[----:B------:R-:W-:Y:S02]  /*0120*/  LEA.HI.SX32 R3, R2, R3, 0x15 ;  /* 0x0000000302037211 */ /* 0x000fe400078faaff */
[----:B------:R-:W-:Y:S02]  /*0130*/  LOP3.LUT R7, R7, 0xffffffc0, RZ, 0xc0, !PT ;  /* 0xffffffc007077812 */ /* 0x000fe400078ec0ff */
[----:B------:R-:W-:-:S02]  /*0140*/  LEA.HI R2, R3, R3, RZ, 0x6 ;  /* 0x0000000303027211 */ /* 0x000fc400078f30ff */
[----:B------:R-:W-:Y:S02]  /*0150*/  IADD3 R9, R6, -R7, RZ ;  /* 0x8000000706097210 */ /* 0x000fe40007ffe0ff */
[----:B------:R-:W-:Y:S01]  /*0160*/  LOP3.LUT R2, R2, 0xffffffc0, RZ, 0xc0, !PT ;  /* 0xffffffc002027812 */ /* 0x000fe200078ec0ff */
[----:B------:R-:W1:Y:S02]  /*0170*/  LDC.64 R6, c[0x0][0x210] ;  /* 0x00008400ff067b82 */ /* 0x000e640000000a00 */
[----:B--2---:R-:W-:Y:S01]  /*0180*/  IMAD.WIDE R12, R9, 0x4, R4 ;  /* 0x00000004090c7825 */ /* 0x004fe200078e0204 */
[----:B------:R-:W-:-:S04]  /*0190*/  IADD3 R3, R3, -R2, RZ ;  /* 0x8000000203037210 */ /* 0x000fc80007ffe0ff */
[----:B------:R-:W2:Y:S01]  /*01a0*/  LDG.E.EL R21, desc[UR4][R12.64] ;  /* 0x000000040c157981 */ /* 0x000ea2000c2e1900 */
[----:B------:R-:W-:Y:S02]  /*01b0*/  IMAD.WIDE R24, R3, 0x4, R4 ;  /* 0x0000000403187825 */ /* 0x000fe400078e0204 */
[----:B------:R-:W3:Y:S04]  /*01c0*/  LDC.64 R4, c[0x0][0x238] ;  /* 0x00008e00ff047b82 */ /* 0x000ee80000000a00 */
[----:B------:R-:W2:Y:S01]  /*01d0*/  LDG.E.EL R24, desc[UR4][R24.64] ;  /* 0x0000000418187981 */ /* 0x000ea2000c2e1900 */
[----:B----4-:R-:W-:-:S05]  /*01e0*/  IMAD.WIDE R10, R9, 0x4, R28 ;  /* 0x00000004090a7825 */ /* 0x010fca00078e021c */
[----:B------:R5:W4:Y:S01]  /*01f0*/  LDG.E.EL R19, desc[UR4][R10.64] ;  /* 0x000000040a137981 */ /* 0x000b22000c2e1900 */
[----:B-1----:R-:W-:-:S05]  /*0200*/  IMAD.WIDE R6, R0, 0x4, R6 ;  /* 0x0000000400067825 */ /* 0x002fca00078e0206 */
[----:B------:R-:W4:Y:S01]  /*0210*/  LDG.E.128 R12, desc[UR4][R6.64] ;  /* 0x00000004060c7981 */ /* 0x000f22000c1e1d00 */
[----:B-----5:R-:W-:-:S05]  /*0220*/  IMAD.WIDE R10, R9, 0x4, R26 ;  /* 0x00000004090a7825 */ /* 0x020fca00078e021a */
[----:B------:R-:W5:Y:S01]  /*0230*/  LDG.E.EL R18, desc[UR4][R10.64] ;  /* 0x000000040a127981 */ /* 0x000f62000c2e1900 */
[----:B0-----:R-:W-:-:S04]  /*0240*/  IMAD.WIDE R16, R9, 0x4, R22 ;  /* 0x0000000409107825 */ /* 0x001fc800078e0216 */
[----:B---3--:R-:W-:Y:S02]  /*0250*/  IMAD.WIDE R8, R9, 0x4, R4 ;  /* 0x0000000409087825 */ /* 0x008fe400078e0204 */
[----:B------:R-:W3:Y:S02]  /*0260*/  LDG.E.EL R17, desc[UR4][R16.64] ;  /* 0x0000000410117981 */ /* 0x000ee4000c2e1900 */
[C---:B------:R-:W-:Y:S02]  /*0270*/  IMAD.WIDE R28, R3.reuse, 0x4, R28 ;  /* 0x00000004031c7825 */ /* 0x040fe400078e021c */
[----:B------:R-:W3:Y:S02]  /*0280*/  LDG.E.EL R20, desc[UR4][R8.64] ;  /* 0x0000000408147981 */ /* 0x000ee4000c2e1900 */
[C---:B------:R-:W-:Y:S02]  /*0290*/  IMAD.WIDE R26, R3.reuse, 0x4, R26 ;  /* 0x00000004031a7825 */ /* 0x040fe400078e021a */
[----:B------:R0:W3:Y:S04]  /*02a0*/  LDG.E.EL R16, desc[UR4][R28.64] ;  /* 0x000000041c107981 */ /* 0x0000e8000c2e1900 */
[----:B------:R-:W3:Y:S01]  /*02b0*/  LDG.E.128 R8, desc[UR4][R6.64+0x800] ;  /* 0x0008000406087981 */ /* 0x000ee2000c1e1d00 */
[----:B------:R-:W-:-:S03]  /*02c0*/  IMAD.WIDE R4, R3, 0x4, R4 ;  /* 0x0000000403047825 */ /* 0x000fc600078e0204 */
[----:B------:R-:W3:Y:S01]  /*02d0*/  LDG.E.EL R2, desc[UR4][R26.64] ;  /* 0x000000041a027981 */ /* 0x000ee2000c2e1900 */
[----:B------:R-:W-:-:S03]  /*02e0*/  IMAD.WIDE R22, R3, 0x4, R22 ;  /* 0x0000000403167825 */ /* 0x000fc600078e0216 */
[----:B------:R-:W3:Y:S04]  /*02f0*/  LDG.E.EL R4, desc[UR4][R4.64] ;  /* 0x0000000404047981 */ /* 0x000ee8000c2e1900 */
[----:B------:R1:W3:Y:S01]  /*0300*/  LDG.E.EL R3, desc[UR4][R22.64] ;  /* 0x0000000416037981 */ /* 0x0002e2000c2e1900 */
[----:B--2---:R-:W-:-:S04]  /*0310*/  FADD R21, R21, 9.9999997473787516356e-06 ;  /* 0x3727c5ac15157421 */ /* 0x004fc80000000000 */
[----:B------:R-:W2:Y:S01]  /*0320*/  MUFU.SQRT R25, R21 ;  /* 0x0000001500197308 */ /* 0x000ea20000002000 */
[----:B------:R-:W-:-:S07]  /*0330*/  FADD R24, R24, 9.9999997473787516356e-06 ;  /* 0x3727c5ac18187421 */ /* 0x000fce0000000000 */
[----:B0-----:R-:W0:Y:S01]  /*0340*/  MUFU.SQRT R28, R24 ;  /* 0x00000018001c7308 */ /* 0x001e220000002000 */
[C---:B--2---:R-:W-:Y:S02]  /*0350*/  FSETP.GT.AND P0, PT, R25.reuse, 8.50705917302346158658e+37, PT ;  /* 0x7e8000001900780b */ /* 0x044fe40003f04000 */
[----:B------:R-:W-:Y:S02]  /*0360*/  FSETP.GEU.AND P2, PT, R25, 1.175494350822287508e-38, PT ;  /* 0x008000001900780b */ /* 0x000fe40003f4e000 */
[C---:B0-----:R-:W-:Y:S02]  /*0370*/  FSETP.GT.AND P1, PT, R28.reuse, 8.50705917302346158658e+37, PT ;  /* 0x7e8000001c00780b */ /* 0x041fe40003f24000 */
[----:B------:R-:W-:-:S07]  /*0380*/  FSETP.GEU.AND P3, PT, R28, 1.175494350822287508e-38, PT ;  /* 0x008000001c00780b */ /* 0x000fce0003f6e000 */
[----:B------:R-:W-:Y:S01]  /*0390*/  @P0 FMUL R25, R25, 0.25 ;  /* 0x3e80000019190820 */ /* 0x000fe20000400000 */
[----:B------:R-:W-:-:S03]  /*03a0*/  HFMA2.MMA R24, -RZ, RZ, 1.625, 0 ;  /* 0x3e800000ff187435 */ /* 0x000fc600000001ff */
[----:B------:R-:W-:Y:S01]  /*03b0*/  @!P2 FMUL R25, R25, 16777216 ;  /* 0x4b8000001919a820 */ /* 0x000fe20000400000 */
[----:B------:R-:W-:-:S04]  /*03c0*/  @P1 FMUL R28, R28, 0.25 ;  /* 0x3e8000001c1c1820 */ /* 0x000fc80000400000 */
[----:B------:R-:W-:Y:S01]  /*03d0*/  @!P3 FMUL R28, R28, 16777216 ;  /* 0x4b8000001c1cb820 */ /* 0x000fe20000400000 */
[----:B------:R-:W0:Y:S01]  /*03e0*/  MUFU.RCP R25, R25 ;  /* 0x0000001900197308 */ /* 0x000e220000001000 */
[----:B-1----:R-:W-:-:S07]  /*03f0*/  FSEL R22, R24, 1, P0 ;  /* 0x3f80000018167808 */ /* 0x002fce0000000000 */
[----:B------:R1:W2:Y:S01]  /*0400*/  MUFU.RCP R5, R28 ;  /* 0x0000001c00057308 */ /* 0x0002a20000001000 */
[----:B------:R-:W-:Y:S01]  /*0410*/  FSEL R24, R24, 1, P1 ;  /* 0x3f80000018187808 */ /* 0x000fe20000800000 */
[----:B------:R-:W-:Y:S01]  /*0420*/  @!P2 FMUL R22, R22, 16777216 ;  /* 0x4b8000001616a820 */ /* 0x000fe20000400000 */
[--C-:B----4-:R-:W-:Y:S01]  /*0430*/  FADD R13, R13, R19.reuse ;  /* 0x000000130d0d7221 */ /* 0x110fe20000000000 */
[--C-:B------:R-:W-:Y:S01]  /*0440*/  FADD R12, R12, R19.reuse ;  /* 0x000000130c0c7221 */ /* 0x100fe20000000000 */
[--C-:B------:R-:W-:Y:S01]  /*0450*/  FADD R14, R14, R19.reuse ;  /* 0x000000130e0e7221 */ /* 0x100fe20000000000 */
[----:B------:R-:W-:Y:S01]  /*0460*/  @!P3 FMUL R24, R24, 16777216 ;  /* 0x4b8000001818b820 */ /* 0x000fe20000400000 */
[----:B------:R-:W-:Y:S01]  /*0470*/  FADD R15, R15, R19 ;  /* 0x000000130f0f7221 */ /* 0x000fe20000000000 */
[----:B0-----:R-:W-:Y:S01]  /*0480*/  FMUL R21, R25, R22 ;  /* 0x0000001619157220 */ /* 0x001fe20000400000 */
[C---:B-----5:R-:W-:Y:S01]  /*0490*/  FADD R22, -R18.reuse, R12 ;  /* 0x0000000c12167221 */ /* 0x060fe20000000100 */
[C---:B------:R-:W-:Y:S01]  /*04a0*/  FADD R26, -R18.reuse, R14 ;  /* 0x0000000e121a7221 */ /* 0x040fe20000000100 */
[C---:B-1----:R-:W-:Y:S01]  /*04b0*/  FADD R28, -R18.reuse, R15 ;  /* 0x0000000f121c7221 */ /* 0x042fe20000000100 */
[----:B--2---:R-:W-:Y:S01]  /*04c0*/  FMUL R5, R5, R24 ;  /* 0x0000001805057220 */ /* 0x004fe20000400000 */
[----:B------:R-:W-:-:S02]  /*04d0*/  FADD R24, -R18, R13 ;  /* 0x0000000d12187221 */ /* 0x000fc40000000100 */
[----:B------:R-:W0:Y:S01]  /*04e0*/  LDC.64 R18, c[0x0][0x240] ;  /* 0x00009000ff127b82 */ /* 0x000e220000000a00 */
[C---:B------:R-:W-:Y:S01]  /*04f0*/  FMUL R27, R21.reuse, R22 ;  /* 0x00000016151b7220 */ /* 0x040fe20000400000 */
[C---:B------:R-:W-:Y:S01]  /*0500*/  FMUL R24, R21.reuse, R24 ;  /* 0x0000001815187220 */ /* 0x040fe20000400000 */
[C---:B------:R-:W-:Y:S01]  /*0510*/  FMUL R23, R21.reuse, R26 ;  /* 0x0000001a15177220 */ /* 0x040fe20000400000 */
[----:B------:R-:W-:Y:S01]  /*0520*/  FMUL R25, R21, R28 ;  /* 0x0000001c15197220 */ /* 0x000fe20000400000 */
[--C-:B---3--:R-:W-:Y:S01]  /*0530*/  FADD R9, R9, R16.reuse ;  /* 0x0000001009097221 */ /* 0x108fe20000000000 */
[--C-:B------:R-:W-:Y:S01]  /*0540*/  FADD R8, R8, R16.reuse ;  /* 0x0000001008087221 */ /* 0x100fe20000000000 */
[--C-:B------:R-:W-:Y:S01]  /*0550*/  FADD R10, R10, R16.reuse ;  /* 0x000000100a0a7221 */ /* 0x100fe20000000000 */
[----:B------:R-:W-:Y:S01]  /*0560*/  FADD R11, R11, R16 ;  /* 0x000000100b0b7221 */ /* 0x000fe20000000000 */
[C-C-:B------:R-:W-:Y:S01]  /*0570*/  FFMA R22, R17.reuse, R24, R20.reuse ;  /* 0x0000001811167223 */ /* 0x140fe20000000014 */
[C-C-:B------:R-:W-:Y:S01]  /*0580*/  FFMA R21, R17.reuse, R27, R20.reuse ;  /* 0x0000001b11157223 */ /* 0x140fe20000000014 */
[C-C-:B------:R-:W-:Y:S01]  /*0590*/  FFMA R23, R17.reuse, R23, R20.reuse ;  /* 0x0000001711177223 */ /* 0x140fe20000000014 */
[----:B------:R-:W-:Y:S01]  /*05a0*/  FFMA R17, R17, R25, R20 ;  /* 0x0000001911117223 */ /* 0x000fe20000000014 */
[C---:B------:R-:W-:Y:S01]  /*05b0*/  FADD R20, -R2.reuse, R9 ;  /* 0x0000000902147221 */ /* 0x040fe20000000100 */
[C---:B------:R-:W-:Y:S01]  /*05c0*/  FADD R16, -R2.reuse, R8 ;  /* 0x0000000802107221 */ /* 0x040fe20000000100 */
[C---:B------:R-:W-:Y:S01]  /*05d0*/  FADD R24, -R2.reuse, R10 ;  /* 0x0000000a02187221 */ /* 0x040fe20000000100 */
[----:B------:R-:W-:Y:S01]  /*05e0*/  FADD R2, -R2, R11 ;  /* 0x0000000b02027221 */ /* 0x000fe20000000100 */
[C---:B------:R-:W-:Y:S01]  /*05f0*/  FMUL R20, R5.reuse, R20 ;  /* 0x0000001405147220 */ /* 0x040fe20000400000 */
[C---:B------:R-:W-:Y:S01]  /*0600*/  FMUL R29, R5.reuse, R16 ;  /* 0x00000010051d7220 */ /* 0x040fe20000400000 */
[C---:B------:R-:W-:Y:S01]  /*0610*/  FMUL R27, R5.reuse, R24 ;  /* 0x00000018051b7220 */ /* 0x040fe20000400000 */
[----:B------:R-:W-:Y:S01]  /*0620*/  FMUL R25, R5, R2 ;  /* 0x0000000205197220 */ /* 0x000fe20000400000 */
[C-C-:B------:R-:W-:Y:S01]  /*0630*/  FFMA R5, R3.reuse, R20, R4.reuse ;  /* 0x0000001403057223 */ /* 0x140fe20000000004 */
[C-C-:B------:R-:W-:Y:S01]  /*0640*/  FFMA R20, R3.reuse, R29, R4.reuse ;  /* 0x0000001d03147223 */ /* 0x140fe20000000004 */
[C-C-:B------:R-:W-:Y:S01]  /*0650*/  FFMA R24, R3.reuse, R27, R4.reuse ;  /* 0x0000001b03187223 */ /* 0x140fe20000000004 */
[----:B------:R-:W-:Y:S01]  /*0660*/  FFMA R25, R3, R25, R4 ;  /* 0x0000001903197223 */ /* 0x000fe20000000004 */
[----:B------:R-:W-:Y:S01]  /*0670*/  FSETP.GEU.AND P6, PT, R17, RZ, PT ;  /* 0x000000ff1100720b */ /* 0x000fe20003fce000 */
[----:B0-----:R-:W-:Y:S01]  /*0680*/  IMAD.WIDE R2, R0, 0x4, R18 ;  /* 0x0000000400027825 */ /* 0x001fe200078e0212 */
[----:B------:R-:W-:-:S02]  /*0690*/  FSETP.GEU.AND P0, PT, R23, RZ, PT ;  /* 0x000000ff1700720b */ /* 0x000fc40003f0e000 */
[----:B------:R-:W-:Y:S02]  /*06a0*/  FSETP.GEU.AND P1, PT, R22, RZ, PT ;  /* 0x000000ff1600720b */ /* 0x000fe40003f2e000 */
[----:B------:R-:W-:Y:S02]  /*06b0*/  FSETP.GEU.AND P2, PT, R21, RZ, PT ;  /* 0x000000ff1500720b */ /* 0x000fe40003f4e000 */
[----:B------:R-:W-:Y:S02]  /*06c0*/  SEL R19, R17, RZ, P6 ;  /* 0x000000ff11137207 */ /* 0x000fe40003000000 */
[----:B------:R-:W-:Y:S02]  /*06d0*/  FSETP.GEU.AND P3, PT, R25, RZ, PT ;  /* 0x000000ff1900720b */ /* 0x000fe40003f6e000 */
[----:B------:R-:W-:Y:S02]  /*06e0*/  FSETP.GEU.AND P4, PT, R24, RZ, PT ;  /* 0x000000ff1800720b */ /* 0x000fe40003f8e000 */
[----:B------:R-:W-:-:S02]  /*06f0*/  FSETP.GEU.AND P5, PT, R5, RZ, PT ;  /* 0x000000ff0500720b */ /* 0x000fc40003fae000 */
[----:B------:R-:W-:Y:S02]  /*0700*/  FSETP.GEU.AND P6, PT, R20, RZ, PT ;  /* 0x000000ff1400720b */ /* 0x000fe40003fce000 */
[----:B------:R-:W-:Y:S02]  /*0710*/  SEL R18, R23, RZ, P0 ;  /* 0x000000ff17127207 */ /* 0x000fe40000000000 */
[----:B------:R-:W-:Y:S02]  /*0720*/  SEL R17, R22, RZ, P1 ;  /* 0x000000ff16117207 */ /* 0x000fe40000800000 */
[----:B------:R-:W-:Y:S02]  /*0730*/  SEL R16, R21, RZ, P2 ;  /* 0x000000ff15107207 */ /* 0x000fe40001000000 */
[----:B------:R-:W-:Y:S02]  /*0740*/  SEL R23, R25, RZ, P3 ;  /* 0x000000ff19177207 */ /* 0x000fe40001800000 */
[----:B------:R-:W-:-:S02]  /*0750*/  SEL R22, R24, RZ, P4 ;  /* 0x000000ff18167207 */ /* 0x000fc40002000000 */
[----:B------:R-:W-:Y:S02]  /*0760*/  SEL R21, R5, RZ, P5 ;  /* 0x000000ff05157207 */ /* 0x000fe40002800000 */
[----:B------:R-:W-:Y:S01]  /*0770*/  SEL R20, R20, RZ, P6 ;  /* 0x000000ff14147207 */ /* 0x000fe20003000000 */
[----:B------:R-:W-:Y:S04]  /*0780*/  STG.E.128 desc[UR4][R6.64], R12 ;  /* 0x0000000c06007986 */ /* 0x000fe8000c101d04 */
[----:B------:R-:W-:Y:S04]  /*0790*/  STG.E.128 desc[UR4][R6.64+0x800], R8 ;  /* 0x0008000806007986 */ /* 0x000fe8000c101d04 */
[----:B------:R-:W-:Y:S04]  /*07a0*/  STG.E.128 desc[UR4][R2.64], R16 ;  /* 0x0000001002007986 */ /* 0x000fe8000c101d04 */
[----:B------:R-:W-:Y:S01]  /*07b0*/  STG.E.128 desc[UR4][R2.64+0x800], R20 ;  /* 0x0008001402007986 */ /* 0x000fe2000c101d04 */
[----:B------:R-:W-:Y:S05]  /*07c0*/  EXIT ;  /* 0x000000000000794d */ /* 0x000fea0003800000 */
.L_x_0:
[----:B------:R-:W-:-:S00]  /*07d0*/  BRA `(.L_x_0) ;  /* 0xfffffffc00fc7947 */ /* 0x000fc0000383ffff */
[----:B------:R-:W-:-:S00]  /*07e0*/  NOP ;  /* 0x0000000000007918 */ /* 0x000fc00000000000 */
        /* <DEDUP_REMOVED lines=9> */
.L_x_1:


//--------------------- .nv.global.init           --------------------------
	.section	.nv.global.init,"aw",@progbits
.nv.global.init:
	.type		_$_str,@object
	.size		_$_str,(_$_str_$_2 - _$_str)
_$_str:
        /*0000*/ 	.byte	0x5f, 0x5f, 0x43, 0x55, 0x44, 0x41, 0x5f, 0x46, 0x54, 0x5a, 0x00
	.type		_$_str_$_2,@object
	.size		_$_str_$_2,(.L_1 - _$_str_$_2)
_$_str_$_2:
        /*000b*/ 	.byte	0x5f, 0x5f, 0x43, 0x55, 0x44, 0x41, 0x5f, 0x50, 0x52, 0x45, 0x43, 0x5f, 0x53, 0x51, 0x52, 0x54
        /*001b*/ 	.byte	0x00
.L_1:


//--------------------- .nv.constant0.triton_poi_fused__native_batch_norm_legit_no_training_convolution_relu_26 --------------------------
	.section	.nv.constant0.triton_poi_fused__native_batch_norm_legit_no_training_convolution_relu_26,"a",@progbits
	.sectionflags	@""
	.align	4
.nv.constant0.triton_poi_fused__native_batch_norm_legit_no_training_convolution_relu_26:
	.zero		588
